//
// Generated by NVIDIA NVVM Compiler
//
// Compiler Build ID: CL-36424714
// Cuda compilation tools, release 13.0, V13.0.88
// Based on NVVM 20.0.0
//

.version 9.0
.target sm_100
.address_size 64

	// .globl	candidate3
// _ZZ10candidate3E15pad_temp_shared has been demoted
// _ZZ10candidate3E13kernel_shared has been demoted

.visible .entry candidate3(
	.param .u64 .ptr .align 1 candidate3_param_0,
	.param .u64 .ptr .align 1 candidate3_param_1,
	.param .u64 .ptr .align 1 candidate3_param_2
)
.maxntid 256
{
	.reg .pred 	%p<6>;
	.reg .b32 	%r<49>;
	.reg .b32 	%f<426>;
	.reg .b64 	%rd<16>;
	// demoted variable
	.shared .align 4 .b8 _ZZ10candidate3E15pad_temp_shared[16384];
	// demoted variable
	.shared .align 4 .b8 _ZZ10candidate3E13kernel_shared[4096];
	mov.u32 	%r11, %ctaid.x;
	mul.hi.u32 	%r12, %r11, -1840700269;
	shr.u32 	%r13, %r12, 2;
	mul.lo.s32 	%r1, %r13, 1792;
	mul.lo.s32 	%r14, %r13, 7;
	sub.s32 	%r15, %r11, %r14;
	shl.b32 	%r2, %r15, 4;
	mov.b32 	%r46, 0;
	mov.pred 	%p5, -1;
	mov.f32 	%f362, 0f00000000;
	mov.u32 	%r17, %tid.x;
	mov.f32 	%f366, %f362;
	mov.f32 	%f370, %f362;
	mov.f32 	%f374, %f362;
	mov.f32 	%f378, %f362;
	mov.f32 	%f382, %f362;
	mov.f32 	%f386, %f362;
	mov.f32 	%f390, %f362;
	mov.f32 	%f394, %f362;
	mov.f32 	%f398, %f362;
	mov.f32 	%f402, %f362;
	mov.f32 	%f406, %f362;
	mov.f32 	%f410, %f362;
	mov.f32 	%f414, %f362;
	mov.f32 	%f418, %f362;
	mov.f32 	%f422, %f362;
	mov.f32 	%f363, %f362;
	mov.f32 	%f367, %f362;
	mov.f32 	%f371, %f362;
	mov.f32 	%f375, %f362;
	mov.f32 	%f379, %f362;
	mov.f32 	%f383, %f362;
	mov.f32 	%f387, %f362;
	mov.f32 	%f391, %f362;
	mov.f32 	%f395, %f362;
	mov.f32 	%f399, %f362;
	mov.f32 	%f403, %f362;
	mov.f32 	%f407, %f362;
	mov.f32 	%f411, %f362;
	mov.f32 	%f415, %f362;
	mov.f32 	%f419, %f362;
	mov.f32 	%f423, %f362;
	mov.f32 	%f364, %f362;
	mov.f32 	%f368, %f362;
	mov.f32 	%f372, %f362;
	mov.f32 	%f376, %f362;
	mov.f32 	%f380, %f362;
	mov.f32 	%f384, %f362;
	mov.f32 	%f388, %f362;
	mov.f32 	%f392, %f362;
	mov.f32 	%f396, %f362;
	mov.f32 	%f400, %f362;
	mov.f32 	%f404, %f362;
	mov.f32 	%f408, %f362;
	mov.f32 	%f412, %f362;
	mov.f32 	%f416, %f362;
	mov.f32 	%f420, %f362;
	mov.f32 	%f424, %f362;
	mov.f32 	%f365, %f362;
	mov.f32 	%f369, %f362;
	mov.f32 	%f373, %f362;
	mov.f32 	%f377, %f362;
	mov.f32 	%f381, %f362;
	mov.f32 	%f385, %f362;
	mov.f32 	%f389, %f362;
	mov.f32 	%f393, %f362;
	mov.f32 	%f397, %f362;
	mov.f32 	%f401, %f362;
	mov.f32 	%f405, %f362;
	mov.f32 	%f409, %f362;
	mov.f32 	%f413, %f362;
	mov.f32 	%f417, %f362;
	mov.f32 	%f421, %f362;
	mov.f32 	%f425, %f362;
$L__BB0_1:
	mov.pred 	%p1, %p5;
	ld.param.u64 	%rd14, [candidate3_param_1];
	ld.param.u64 	%rd13, [candidate3_param_0];
	shr.u32 	%r18, %r17, 4;
	shl.b32 	%r19, %r18, 7;
	mov.u32 	%r20, _ZZ10candidate3E13kernel_shared;
	add.s32 	%r21, %r19, %r20;
	add.s32 	%r47, %r21, 2112;
	bar.sync 	0;
	and.b32  	%r22, %r17, 15;
	add.s32 	%r23, %r1, %r22;
	mad.lo.s32 	%r24, %r18, 112, %r23;
	add.s32 	%r25, %r24, %r2;
	mad.lo.s32 	%r26, %r46, 200704, %r25;
	cvta.to.global.u64 	%rd4, %rd13;
	mul.wide.u32 	%rd5, %r26, 4;
	add.s64 	%rd6, %rd4, %rd5;
	ld.global.nc.f32 	%f194, [%rd6];
	shl.b32 	%r27, %r17, 2;
	mov.u32 	%r28, _ZZ10candidate3E15pad_temp_shared;
	add.s32 	%r29, %r28, %r27;
	st.shared.f32 	[%r29], %f194;
	ld.global.nc.f32 	%f195, [%rd6+50176];
	st.shared.f32 	[%r29+1024], %f195;
	ld.global.nc.f32 	%f196, [%rd6+100352];
	st.shared.f32 	[%r29+2048], %f196;
	ld.global.nc.f32 	%f197, [%rd6+150528];
	st.shared.f32 	[%r29+3072], %f197;
	ld.global.nc.f32 	%f198, [%rd6+200704];
	st.shared.f32 	[%r29+4096], %f198;
	ld.global.nc.f32 	%f199, [%rd6+250880];
	st.shared.f32 	[%r29+5120], %f199;
	ld.global.nc.f32 	%f200, [%rd6+301056];
	st.shared.f32 	[%r29+6144], %f200;
	ld.global.nc.f32 	%f201, [%rd6+351232];
	st.shared.f32 	[%r29+7168], %f201;
	ld.global.nc.f32 	%f202, [%rd6+401408];
	st.shared.f32 	[%r29+8192], %f202;
	ld.global.nc.f32 	%f203, [%rd6+451584];
	st.shared.f32 	[%r29+9216], %f203;
	ld.global.nc.f32 	%f204, [%rd6+501760];
	st.shared.f32 	[%r29+10240], %f204;
	ld.global.nc.f32 	%f205, [%rd6+551936];
	st.shared.f32 	[%r29+11264], %f205;
	ld.global.nc.f32 	%f206, [%rd6+602112];
	st.shared.f32 	[%r29+12288], %f206;
	ld.global.nc.f32 	%f207, [%rd6+652288];
	st.shared.f32 	[%r29+13312], %f207;
	ld.global.nc.f32 	%f208, [%rd6+702464];
	st.shared.f32 	[%r29+14336], %f208;
	ld.global.nc.f32 	%f209, [%rd6+752640];
	st.shared.f32 	[%r29+15360], %f209;
	shl.b32 	%r30, %r46, 4;
	shl.b32 	%r31, %r17, 1;
	and.b32  	%r32, %r31, 480;
	or.b32  	%r33, %r32, %r22;
	add.s32 	%r34, %r33, %r30;
	cvta.to.global.u64 	%rd7, %rd14;
	mul.wide.u32 	%rd8, %r34, 4;
	add.s64 	%rd9, %rd7, %rd8;
	ld.global.nc.f32 	%f210, [%rd9];
	add.s32 	%r35, %r20, %r27;
	st.shared.f32 	[%r35], %f210;
	ld.global.nc.f32 	%f211, [%rd9+2048];
	st.shared.f32 	[%r35+1024], %f211;
	ld.global.nc.f32 	%f212, [%rd9+4096];
	st.shared.f32 	[%r35+2048], %f212;
	ld.global.nc.f32 	%f213, [%rd9+6144];
	st.shared.f32 	[%r35+3072], %f213;
	bar.sync 	0;
	mov.b32 	%r48, 512;
$L__BB0_2:
	mov.u32 	%r7, %tid.x;
	shl.b32 	%r36, %r7, 2;
	and.b32  	%r37, %r36, 60;
	mov.u32 	%r38, _ZZ10candidate3E15pad_temp_shared;
	add.s32 	%r39, %r38, %r37;
	add.s32 	%r40, %r39, %r48;
	ld.shared.f32 	%f214, [%r40+-512];
	ld.shared.f32 	%f215, [%r47+-2112];
	fma.rn.f32 	%f425, %f214, %f215, %f425;
	ld.shared.f32 	%f216, [%r40];
	fma.rn.f32 	%f424, %f216, %f215, %f424;
	ld.shared.f32 	%f217, [%r47+-64];
	fma.rn.f32 	%f423, %f214, %f217, %f423;
	fma.rn.f32 	%f422, %f217, %f216, %f422;
	ld.shared.f32 	%f218, [%r40+-448];
	fma.rn.f32 	%f421, %f218, %f215, %f421;
	ld.shared.f32 	%f219, [%r40+64];
	fma.rn.f32 	%f420, %f219, %f215, %f420;
	fma.rn.f32 	%f419, %f218, %f217, %f419;
	fma.rn.f32 	%f418, %f217, %f219, %f418;
	ld.shared.f32 	%f220, [%r40+-384];
	fma.rn.f32 	%f417, %f220, %f215, %f417;
	ld.shared.f32 	%f221, [%r40+128];
	fma.rn.f32 	%f416, %f221, %f215, %f416;
	fma.rn.f32 	%f415, %f220, %f217, %f415;
	fma.rn.f32 	%f414, %f217, %f221, %f414;
	ld.shared.f32 	%f222, [%r40+-320];
	fma.rn.f32 	%f413, %f222, %f215, %f413;
	ld.shared.f32 	%f223, [%r40+192];
	fma.rn.f32 	%f412, %f223, %f215, %f412;
	fma.rn.f32 	%f411, %f222, %f217, %f411;
	fma.rn.f32 	%f410, %f217, %f223, %f410;
	ld.shared.f32 	%f224, [%r40+-256];
	fma.rn.f32 	%f409, %f224, %f215, %f409;
	ld.shared.f32 	%f225, [%r40+256];
	fma.rn.f32 	%f408, %f225, %f215, %f408;
	fma.rn.f32 	%f407, %f224, %f217, %f407;
	fma.rn.f32 	%f406, %f217, %f225, %f406;
	ld.shared.f32 	%f226, [%r40+-192];
	fma.rn.f32 	%f405, %f226, %f215, %f405;
	ld.shared.f32 	%f227, [%r40+320];
	fma.rn.f32 	%f404, %f227, %f215, %f404;
	fma.rn.f32 	%f403, %f226, %f217, %f403;
	fma.rn.f32 	%f402, %f217, %f227, %f402;
	ld.shared.f32 	%f228, [%r40+-128];
	fma.rn.f32 	%f401, %f228, %f215, %f401;
	ld.shared.f32 	%f229, [%r40+384];
	fma.rn.f32 	%f400, %f229, %f215, %f400;
	fma.rn.f32 	%f399, %f228, %f217, %f399;
	fma.rn.f32 	%f398, %f217, %f229, %f398;
	ld.shared.f32 	%f230, [%r40+-64];
	fma.rn.f32 	%f397, %f230, %f215, %f397;
	ld.shared.f32 	%f231, [%r40+448];
	fma.rn.f32 	%f396, %f231, %f215, %f396;
	fma.rn.f32 	%f395, %f230, %f217, %f395;
	fma.rn.f32 	%f394, %f217, %f231, %f394;
	ld.shared.f32 	%f232, [%r47+-2048];
	fma.rn.f32 	%f393, %f214, %f232, %f393;
	fma.rn.f32 	%f392, %f232, %f216, %f392;
	ld.shared.f32 	%f233, [%r47];
	fma.rn.f32 	%f391, %f214, %f233, %f391;
	fma.rn.f32 	%f390, %f233, %f216, %f390;
	fma.rn.f32 	%f389, %f218, %f232, %f389;
	fma.rn.f32 	%f388, %f232, %f219, %f388;
	fma.rn.f32 	%f387, %f218, %f233, %f387;
	fma.rn.f32 	%f386, %f233, %f219, %f386;
	fma.rn.f32 	%f385, %f220, %f232, %f385;
	fma.rn.f32 	%f384, %f232, %f221, %f384;
	fma.rn.f32 	%f383, %f220, %f233, %f383;
	fma.rn.f32 	%f382, %f233, %f221, %f382;
	fma.rn.f32 	%f381, %f222, %f232, %f381;
	fma.rn.f32 	%f380, %f232, %f223, %f380;
	fma.rn.f32 	%f379, %f222, %f233, %f379;
	fma.rn.f32 	%f378, %f233, %f223, %f378;
	fma.rn.f32 	%f377, %f224, %f232, %f377;
	fma.rn.f32 	%f376, %f232, %f225, %f376;
	fma.rn.f32 	%f375, %f224, %f233, %f375;
	fma.rn.f32 	%f374, %f233, %f225, %f374;
	fma.rn.f32 	%f373, %f226, %f232, %f373;
	fma.rn.f32 	%f372, %f232, %f227, %f372;
	fma.rn.f32 	%f371, %f226, %f233, %f371;
	fma.rn.f32 	%f370, %f233, %f227, %f370;
	fma.rn.f32 	%f369, %f228, %f232, %f369;
	fma.rn.f32 	%f368, %f232, %f229, %f368;
	fma.rn.f32 	%f367, %f228, %f233, %f367;
	fma.rn.f32 	%f366, %f233, %f229, %f366;
	fma.rn.f32 	%f365, %f230, %f232, %f365;
	fma.rn.f32 	%f364, %f232, %f231, %f364;
	fma.rn.f32 	%f363, %f230, %f233, %f363;
	fma.rn.f32 	%f362, %f233, %f231, %f362;
	add.s32 	%r48, %r48, 1024;
	add.s32 	%r47, %r47, 4;
	setp.ne.s32 	%p3, %r48, 16896;
	@%p3 bra 	$L__BB0_2;
	mov.b32 	%r46, 1;
	mov.pred 	%p5, 0;
	@%p1 bra 	$L__BB0_1;
	ld.param.u64 	%rd15, [candidate3_param_2];
	cvta.to.global.u64 	%rd10, %rd15;
	shr.u32 	%r42, %r7, 4;
	mad.lo.s32 	%r43, %r42, 25072, %r7;
	add.s32 	%r44, %r43, %r1;
	add.s32 	%r45, %r44, %r2;
	max.f32 	%f234, %f425, 0f00000000;
	mul.wide.u32 	%rd11, %r45, 4;
	add.s64 	%rd12, %rd10, %rd11;
	st.global.f32 	[%rd12], %f234;
	max.f32 	%f235, %f424, 0f00000000;
	st.global.f32 	[%rd12+3584], %f235;
	max.f32 	%f236, %f423, 0f00000000;
	st.global.f32 	[%rd12+1605632], %f236;
	max.f32 	%f237, %f422, 0f00000000;
	st.global.f32 	[%rd12+1609216], %f237;
	max.f32 	%f238, %f421, 0f00000000;
	st.global.f32 	[%rd12+448], %f238;
	max.f32 	%f239, %f420, 0f00000000;
	st.global.f32 	[%rd12+4032], %f239;
	max.f32 	%f240, %f419, 0f00000000;
	st.global.f32 	[%rd12+1606080], %f240;
	max.f32 	%f241, %f418, 0f00000000;
	st.global.f32 	[%rd12+1609664], %f241;
	max.f32 	%f242, %f417, 0f00000000;
	st.global.f32 	[%rd12+896], %f242;
	max.f32 	%f243, %f416, 0f00000000;
	st.global.f32 	[%rd12+4480], %f243;
	max.f32 	%f244, %f415, 0f00000000;
	st.global.f32 	[%rd12+1606528], %f244;
	max.f32 	%f245, %f414, 0f00000000;
	st.global.f32 	[%rd12+1610112], %f245;
	max.f32 	%f246, %f413, 0f00000000;
	st.global.f32 	[%rd12+1344], %f246;
	max.f32 	%f247, %f412, 0f00000000;
	st.global.f32 	[%rd12+4928], %f247;
	max.f32 	%f248, %f411, 0f00000000;
	st.global.f32 	[%rd12+1606976], %f248;
	max.f32 	%f249, %f410, 0f00000000;
	st.global.f32 	[%rd12+1610560], %f249;
	max.f32 	%f250, %f409, 0f00000000;
	st.global.f32 	[%rd12+1792], %f250;
	max.f32 	%f251, %f408, 0f00000000;
	st.global.f32 	[%rd12+5376], %f251;
	max.f32 	%f252, %f407, 0f00000000;
	st.global.f32 	[%rd12+1607424], %f252;
	max.f32 	%f253, %f406, 0f00000000;
	st.global.f32 	[%rd12+1611008], %f253;
	max.f32 	%f254, %f405, 0f00000000;
	st.global.f32 	[%rd12+2240], %f254;
	max.f32 	%f255, %f404, 0f00000000;
	st.global.f32 	[%rd12+5824], %f255;
	max.f32 	%f256, %f403, 0f00000000;
	st.global.f32 	[%rd12+1607872], %f256;
	max.f32 	%f257, %f402, 0f00000000;
	st.global.f32 	[%rd12+1611456], %f257;
	max.f32 	%f258, %f401, 0f00000000;
	st.global.f32 	[%rd12+2688], %f258;
	max.f32 	%f259, %f400, 0f00000000;
	st.global.f32 	[%rd12+6272], %f259;
	max.f32 	%f260, %f399, 0f00000000;
	st.global.f32 	[%rd12+1608320], %f260;
	max.f32 	%f261, %f398, 0f00000000;
	st.global.f32 	[%rd12+1611904], %f261;
	max.f32 	%f262, %f397, 0f00000000;
	st.global.f32 	[%rd12+3136], %f262;
	max.f32 	%f263, %f396, 0f00000000;
	st.global.f32 	[%rd12+6720], %f263;
	max.f32 	%f264, %f395, 0f00000000;
	st.global.f32 	[%rd12+1608768], %f264;
	max.f32 	%f265, %f394, 0f00000000;
	st.global.f32 	[%rd12+1612352], %f265;
	max.f32 	%f266, %f393, 0f00000000;
	st.global.f32 	[%rd12+50176], %f266;
	max.f32 	%f267, %f392, 0f00000000;
	st.global.f32 	[%rd12+53760], %f267;
	max.f32 	%f268, %f391, 0f00000000;
	st.global.f32 	[%rd12+1655808], %f268;
	max.f32 	%f269, %f390, 0f00000000;
	st.global.f32 	[%rd12+1659392], %f269;
	max.f32 	%f270, %f389, 0f00000000;
	st.global.f32 	[%rd12+50624], %f270;
	max.f32 	%f271, %f388, 0f00000000;
	st.global.f32 	[%rd12+54208], %f271;
	max.f32 	%f272, %f387, 0f00000000;
	st.global.f32 	[%rd12+1656256], %f272;
	max.f32 	%f273, %f386, 0f00000000;
	st.global.f32 	[%rd12+1659840], %f273;
	max.f32 	%f274, %f385, 0f00000000;
	st.global.f32 	[%rd12+51072], %f274;
	max.f32 	%f275, %f384, 0f00000000;
	st.global.f32 	[%rd12+54656], %f275;
	max.f32 	%f276, %f383, 0f00000000;
	st.global.f32 	[%rd12+1656704], %f276;
	max.f32 	%f277, %f382, 0f00000000;
	st.global.f32 	[%rd12+1660288], %f277;
	max.f32 	%f278, %f381, 0f00000000;
	st.global.f32 	[%rd12+51520], %f278;
	max.f32 	%f279, %f380, 0f00000000;
	st.global.f32 	[%rd12+55104], %f279;
	max.f32 	%f280, %f379, 0f00000000;
	st.global.f32 	[%rd12+1657152], %f280;
	max.f32 	%f281, %f378, 0f00000000;
	st.global.f32 	[%rd12+1660736], %f281;
	max.f32 	%f282, %f377, 0f00000000;
	st.global.f32 	[%rd12+51968], %f282;
	max.f32 	%f283, %f376, 0f00000000;
	st.global.f32 	[%rd12+55552], %f283;
	max.f32 	%f284, %f375, 0f00000000;
	st.global.f32 	[%rd12+1657600], %f284;
	max.f32 	%f285, %f374, 0f00000000;
	st.global.f32 	[%rd12+1661184], %f285;
	max.f32 	%f286, %f373, 0f00000000;
	st.global.f32 	[%rd12+52416], %f286;
	max.f32 	%f287, %f372, 0f00000000;
	st.global.f32 	[%rd12+56000], %f287;
	max.f32 	%f288, %f371, 0f00000000;
	st.global.f32 	[%rd12+1658048], %f288;
	max.f32 	%f289, %f370, 0f00000000;
	st.global.f32 	[%rd12+1661632], %f289;
	max.f32 	%f290, %f369, 0f00000000;
	st.global.f32 	[%rd12+52864], %f290;
	max.f32 	%f291, %f368, 0f00000000;
	st.global.f32 	[%rd12+56448], %f291;
	max.f32 	%f292, %f367, 0f00000000;
	st.global.f32 	[%rd12+1658496], %f292;
	max.f32 	%f293, %f366, 0f00000000;
	st.global.f32 	[%rd12+1662080], %f293;
	max.f32 	%f294, %f365, 0f00000000;
	st.global.f32 	[%rd12+53312], %f294;
	max.f32 	%f295, %f364, 0f00000000;
	st.global.f32 	[%rd12+56896], %f295;
	max.f32 	%f296, %f363, 0f00000000;
	st.global.f32 	[%rd12+1658944], %f296;
	max.f32 	%f297, %f362, 0f00000000;
	st.global.f32 	[%rd12+1662528], %f297;
	ret;

}


// ===== COMPILED SASS (sm_100) =====

	.target	sm_100

	.elftype	@"ET_EXEC"


//--------------------- .note.nv.tkinfo           --------------------------
	.section	.note.nv.tkinfo,"",@"SHT_NOTE"
	.sectionflags	@"SHF_NOTE_NV_TKINFO"
	.tkinfo
        /*0018*/ 	.word	0x00000002
        /*0030*/ 	.string	""
        /*0030*/ 	.string	"ptxas"
        /*0030*/ 	.string	"Cuda compilation tools, release 13.0, V13.0.88"
        /*0030*/ 	.string	"Build cuda_13.0.r13.0/compiler.36424714_0"
        /*0030*/ 	.string	"-arch sm_100 -m 64 "



//--------------------- .note.nv.cuinfo           --------------------------
	.section	.note.nv.cuinfo,"",@"SHT_NOTE"
	.sectionflags	@"SHF_NOTE_NV_CUINFO"
        /*0018*/ 	.short	0x0002
        /*001a*/ 	.short	0x0064
        /*001c*/ 	.short	0x0082
	.zero		2


//--------------------- .nv.info                  --------------------------
	.section	.nv.info,"",@"SHT_CUDA_INFO"
	.align	4


	//----- nvinfo : EIATTR_REGCOUNT
	.align		4
        /*0000*/ 	.byte	0x04, 0x2f
        /*0002*/ 	.short	(.L_1 - .L_0)
	.align		4
.L_0:
        /*0004*/ 	.word	index@(candidate3)
        /*0008*/ 	.word	0x0000006b


	//----- nvinfo : EIATTR_FRAME_SIZE
	.align		4
.L_1:
        /*000c*/ 	.byte	0x04, 0x11
        /*000e*/ 	.short	(.L_3 - .L_2)
	.align		4
.L_2:
        /*0010*/ 	.word	index@(candidate3)
        /*0014*/ 	.word	0x00000000


	//----- nvinfo : EIATTR_MIN_STACK_SIZE
	.align		4
.L_3:
        /*0018*/ 	.byte	0x04, 0x12
        /*001a*/ 	.short	(.L_5 - .L_4)
	.align		4
.L_4:
        /*001c*/ 	.word	index@(candidate3)
        /*0020*/ 	.word	0x00000000
.L_5:


//--------------------- .nv.compat                --------------------------
	.section	.nv.compat,"",@"SHT_CUDA_COMPAT_INFO"
	.align	4
        /*0000*/ 	.byte	0x02, 0x09, 0x00, 0x00, 0x02, 0x02, 0x01, 0x00, 0x02, 0x05, 0x05, 0x00, 0x03, 0x07, 0x01, 0x01
        /*0010*/ 	.byte	0x02, 0x03, 0x00, 0x00, 0x02, 0x06, 0x01, 0x00, 0x04, 0x0b, 0x08, 0x00, 0x09, 0x00, 0x00, 0x00
        /*0020*/ 	.byte	0x00, 0x00, 0x00, 0x00


//--------------------- .nv.info.candidate3       --------------------------
	.section	.nv.info.candidate3,"",@"SHT_CUDA_INFO"
	.sectionflags	@""
	.align	4


	//----- nvinfo : EIATTR_CUDA_API_VERSION
	.align		4
        /*0000*/ 	.byte	0x04, 0x37
        /*0002*/ 	.short	(.L_7 - .L_6)
.L_6:
        /*0004*/ 	.word	0x00000082


	//----- nvinfo : EIATTR_KPARAM_INFO
	.align		4
.L_7:
        /*0008*/ 	.byte	0x04, 0x17
        /*000a*/ 	.short	(.L_9 - .L_8)
.L_8:
        /*000c*/ 	.word	0x00000000
        /*0010*/ 	.short	0x0002
        /*0012*/ 	.short	0x0010
        /*0014*/ 	.byte	0x00, 0xf5, 0x21, 0x00


	//----- nvinfo : EIATTR_KPARAM_INFO
	.align		4
.L_9:
        /*0018*/ 	.byte	0x04, 0x17
        /*001a*/ 	.short	(.L_11 - .L_10)
.L_10:
        /*001c*/ 	.word	0x00000000
        /*0020*/ 	.short	0x0001
        /*0022*/ 	.short	0x0008
        /*0024*/ 	.byte	0x00, 0xf5, 0x21, 0x00


	//----- nvinfo : EIATTR_KPARAM_INFO
	.align		4
.L_11:
        /*0028*/ 	.byte	0x04, 0x17
        /*002a*/ 	.short	(.L_13 - .L_12)
.L_12:
        /*002c*/ 	.word	0x00000000
        /*0030*/ 	.short	0x0000
        /*0032*/ 	.short	0x0000
        /*0034*/ 	.byte	0x00, 0xf5, 0x21, 0x00


	//----- nvinfo : EIATTR_SPARSE_MMA_MASK
	.align		4
.L_13:
        /*0038*/ 	.byte	0x03, 0x50
        /*003a*/ 	.short	0x0000


	//----- nvinfo : EIATTR_MAXREG_COUNT
	.align		4
        /*003c*/ 	.byte	0x03, 0x1b
        /*003e*/ 	.short	0x00ff


	//----- nvinfo : EIATTR_NUM_BARRIERS
	.align		4
        /*0040*/ 	.byte	0x02, 0x4c
        /*0042*/ 	.byte	0x01
	.zero		1


	//----- nvinfo : EIATTR_MERCURY_ISA_VERSION
	.align		4
        /*0044*/ 	.byte	0x03, 0x5f
        /*0046*/ 	.short	0x0101


	//----- nvinfo : EIATTR_VRC_CTA_INIT_COUNT
	.align		4
        /*0048*/ 	.byte	0x02, 0x4a
	.zero		1
	.zero		1


	//----- nvinfo : EIATTR_EXIT_INSTR_OFFSETS
	.align		4
        /*004c*/ 	.byte	0x04, 0x1c
        /*004e*/ 	.short	(.L_15 - .L_14)


	//   ....[0]....
.L_14:
        /*0050*/ 	.word	0x00001510


	//----- nvinfo : EIATTR_MAX_THREADS
	.align		4
.L_15:
        /*0054*/ 	.byte	0x04, 0x05
        /*0056*/ 	.short	(.L_17 - .L_16)
.L_16:
        /*0058*/ 	.word	0x00000100
        /*005c*/ 	.word	0x00000001
        /*0060*/ 	.word	0x00000001


	//----- nvinfo : EIATTR_CBANK_PARAM_SIZE
	.align		4
.L_17:
        /*0064*/ 	.byte	0x03, 0x19
        /*0066*/ 	.short	0x0018


	//----- nvinfo : EIATTR_PARAM_CBANK
	.align		4
        /*0068*/ 	.byte	0x04, 0x0a
        /*006a*/ 	.short	(.L_19 - .L_18)
	.align		4
.L_18:
        /*006c*/ 	.word	index@(.nv.constant0.candidate3)
        /*0070*/ 	.short	0x0380
        /*0072*/ 	.short	0x0018


	//----- nvinfo : EIATTR_SW_WAR
	.align		4
.L_19:
        /*0074*/ 	.byte	0x04, 0x36
        /*0076*/ 	.short	(.L_21 - .L_20)
.L_20:
        /*0078*/ 	.word	0x00000008
.L_21:


//--------------------- .nv.callgraph             --------------------------
	.section	.nv.callgraph,"",@"SHT_CUDA_CALLGRAPH"
	.align	4
	.sectionentsize	8
	.align		4
        /*0000*/ 	.word	0x00000000
	.align		4
        /*0004*/ 	.word	0xffffffff
	.align		4
        /*0008*/ 	.word	0x00000000
	.align		4
        /*000c*/ 	.word	0xfffffffe
	.align		4
        /*0010*/ 	.word	0x00000000
	.align		4
        /*0014*/ 	.word	0xfffffffd
	.align		4
        /*0018*/ 	.word	0x00000000
	.align		4
        /*001c*/ 	.word	0xfffffffc


//--------------------- .text.candidate3          --------------------------
	.section	.text.candidate3,"ax",@progbits
	.align	128
        .global         candidate3
        .type           candidate3,@function
        .size           candidate3,(.L_x_3 - candidate3)
        .other          candidate3,@"STO_CUDA_ENTRY STV_DEFAULT"
candidate3:
.text.candidate3:
[----:B------:R-:W-:Y:S01]  /*0000*/  LDC R1, c[0x0][0x37c] ;  /* 0x0000df00ff017b82 */ /* 0x000fe20000000800 */
[----:B------:R-:W0:Y:S01]  /*0010*/  S2R R71, SR_CTAID.X ;  /* 0x0000000000477919 */ /* 0x000e220000002500 */
[----:B------:R-:W-:Y:S01]  /*0020*/  IMAD.MOV.U32 R72, RZ, RZ, RZ ;  /* 0x000000ffff487224 */ /* 0x000fe200078e00ff */
[----:B------:R-:W-:Y:S02]  /*0030*/  CS2R R58, SRZ ;  /* 0x00000000003a7805 */ /* 0x000fe4000001ff00 */
[----:B------:R-:W-:Y:S01]  /*0040*/  CS2R R60, SRZ ;  /* 0x00000000003c7805 */ /* 0x000fe2000001ff00 */
[----:B------:R-:W1:Y:S01]  /*0050*/  S2R R68, SR_TID.X ;  /* 0x0000000000447919 */ /* 0x000e620000002100 */
[----:B------:R-:W-:Y:S02]  /*0060*/  CS2R R62, SRZ ;  /* 0x00000000003e7805 */ /* 0x000fe4000001ff00 */
[----:B------:R-:W-:Y:S02]  /*0070*/  CS2R R64, SRZ ;  /* 0x0000000000407805 */ /* 0x000fe4000001ff00 */
[----:B------:R-:W-:-:S02]  /*0080*/  CS2R R6, SRZ ;  /* 0x0000000000067805 */ /* 0x000fc4000001ff00 */
[----:B------:R-:W-:Y:S02]  /*0090*/  CS2R R8, SRZ ;  /* 0x0000000000087805 */ /* 0x000fe4000001ff00 */
[----:B------:R-:W-:Y:S02]  /*00a0*/  CS2R R26, SRZ ;  /* 0x00000000001a7805 */ /* 0x000fe4000001ff00 */
[----:B------:R-:W-:Y:S02]  /*00b0*/  CS2R R28, SRZ ;  /* 0x00000000001c7805 */ /* 0x000fe4000001ff00 */
[----:B------:R-:W-:Y:S02]  /*00c0*/  CS2R R30, SRZ ;  /* 0x00000000001e7805 */ /* 0x000fe4000001ff00 */
[----:B------:R-:W-:Y:S02]  /*00d0*/  CS2R R32, SRZ ;  /* 0x0000000000207805 */ /* 0x000fe4000001ff00 */
[----:B------:R-:W-:-:S02]  /*00e0*/  CS2R R34, SRZ ;  /* 0x0000000000227805 */ /* 0x000fc4000001ff00 */
[----:B------:R-:W-:Y:S02]  /*00f0*/  CS2R R36, SRZ ;  /* 0x0000000000247805 */ /* 0x000fe4000001ff00 */
[----:B------:R-:W-:Y:S02]  /*0100*/  CS2R R38, SRZ ;  /* 0x0000000000267805 */ /* 0x000fe4000001ff00 */
[----:B------:R-:W-:Y:S02]  /*0110*/  CS2R R40, SRZ ;  /* 0x0000000000287805 */ /* 0x000fe4000001ff00 */
[----:B------:R-:W-:Y:S02]  /*0120*/  CS2R R54, SRZ ;  /* 0x0000000000367805 */ /* 0x000fe4000001ff00 */
[----:B------:R-:W-:Y:S01]  /*0130*/  CS2R R56, SRZ ;  /* 0x0000000000387805 */ /* 0x000fe2000001ff00 */
[----:B------:R-:W-:Y:S01]  /*0140*/  IMAD.MOV.U32 R0, RZ, RZ, RZ ;  /* 0x000000ffff007224 */ /* 0x000fe200078e00ff */
        /* <DEDUP_REMOVED lines=12> */
[----:B0-----:R-:W-:Y:S01]  /*0210*/  IMAD.HI.U32 R70, R71, -0x6db6db6d, RZ ;  /* 0x9249249347467827 */ /* 0x001fe200078e00ff */
[----:B------:R-:W-:-:S02]  /*0220*/  CS2R R50, SRZ ;  /* 0x0000000000327805 */ /* 0x000fc4000001ff00 */
[----:B------:R-:W-:Y:S02]  /*0230*/  CS2R R52, SRZ ;  /* 0x0000000000347805 */ /* 0x000fe4000001ff00 */
[----:B------:R-:W-:Y:S01]  /*0240*/  CS2R R66, SRZ ;  /* 0x0000000000427805 */ /* 0x000fe2000001ff00 */
[----:B------:R-:W-:Y:S01]  /*0250*/  IMAD.MOV.U32 R69, RZ, RZ, RZ ;  /* 0x000000ffff457224 */ /* 0x000fe200078e00ff */
[----:B------:R-:W-:Y:S01]  /*0260*/  SHF.R.U32.HI R70, RZ, 0x2, R70 ;  /* 0x00000002ff467819 */ /* 0x000fe20000011646 */
[----:B------:R-:W0:Y:S04]  /*0270*/  LDCU.64 UR8, c[0x0][0x358] ;  /* 0x00006b00ff0877ac */ /* 0x000e280008000a00 */
[----:B------:R-:W-:Y:S01]  /*0280*/  IMAD R71, R70, -0x7, R71 ;  /* 0xfffffff946477824 */ /* 0x000fe200078e0247 */
[----:B-1----:R-:W-:-:S11]  /*0290*/  UPLOP3.LUT UP0, UPT, UPT, UPT, UPT, 0x80, 0x8 ;  /* 0x000000000008789c */ /* 0x002fd60003f0f070 */
.L_x_1:
[----:B------:R-:W1:Y:S01]  /*02a0*/  LDC.64 R2, c[0x0][0x380] ;  /* 0x0000e000ff027b82 */ /* 0x000e620000000a00 */
[----:B------:R-:W-:Y:S02]  /*02b0*/  LOP3.LUT R5, R68, 0xf, RZ, 0xc0, !PT ;  /* 0x0000000f44057812 */ /* 0x000fe400078ec0ff */
[----:B------:R-:W-:-:S03]  /*02c0*/  SHF.R.U32.HI R73, RZ, 0x4, R68 ;  /* 0x00000004ff497819 */ /* 0x000fc60000011644 */
[----:B------:R-:W-:-:S04]  /*02d0*/  IMAD R4, R70, 0x700, R5 ;  /* 0x0000070046047824 */ /* 0x000fc800078e0205 */
[----:B------:R-:W-:-:S04]  /*02e0*/  IMAD R4, R73, 0x70, R4 ;  /* 0x0000007049047824 */ /* 0x000fc800078e0204 */
[----:B------:R-:W-:Y:S02]  /*02f0*/  IMAD R5, R71, 0x10, R4 ;  /* 0x0000001047057824 */ /* 0x000fe400078e0204 */
[----:B------:R-:W-:Y:S02]  /*0300*/  IMAD.SHL.U32 R4, R68, 0x2, RZ ;  /* 0x0000000244047824 */ /* 0x000fe400078e00ff */
[----:B------:R-:W-:-:S03]  /*0310*/  IMAD R5, R72, 0x31000, R5 ;  /* 0x0003100048057824 */ /* 0x000fc600078e0205 */
[----:B------:R-:W-:Y:S01]  /*0320*/  LOP3.LUT R75, R4, 0x1e0, RZ, 0xc0, !PT ;  /* 0x000001e0044b7812 */ /* 0x000fe200078ec0ff */
[----:B-1----:R-:W-:Y:S02]  /*0330*/  IMAD.WIDE.U32 R2, R5, 0x4, R2 ;  /* 0x0000000405027825 */ /* 0x002fe400078e0002 */
[----:B------:R-:W1:Y:S01]  /*0340*/  LDC.64 R4, c[0x0][0x388] ;  /* 0x0000e200ff047b82 */ /* 0x000e620000000a00 */
[----:B------:R-:W-:Y:S02]  /*0350*/  LOP3.LUT R75, R75, 0xf, R68, 0xf8, !PT ;  /* 0x0000000f4b4b7812 */ /* 0x000fe400078ef844 */
[----:B0-----:R-:W2:Y:S01]  /*0360*/  LDG.E.CONSTANT R74, desc[UR8][R2.64] ;  /* 0x00000008024a7981 */ /* 0x001ea2000c1e9900 */
[----:B------:R-:W-:Y:S02]  /*0370*/  UMOV UR4, 0x400 ;  /* 0x0000040000047882 */ /* 0x000fe40000000000 */
[----:B------:R-:W-:Y:S01]  /*0380*/  IMAD R75, R72, 0x10, R75 ;  /* 0x00000010484b7824 */ /* 0x000fe200078e024b */
[----:B------:R-:W3:Y:S01]  /*0390*/  LDG.E.CONSTANT R76, desc[UR8][R2.64+0x18800] ;  /* 0x01880008024c7981 */ /* 0x000ee2000c1e9900 */
[----:B------:R-:W0:Y:S03]  /*03a0*/  S2UR UR5, SR_CgaCtaId ;  /* 0x00000000000579c3 */ /* 0x000e260000008800 */
[----:B------:R-:W4:Y:S04]  /*03b0*/  LDG.E.CONSTANT R72, desc[UR8][R2.64+0xc400] ;  /* 0x00c4000802487981 */ /* 0x000f28000c1e9900 */
[----:B------:R-:W5:Y:S04]  /*03c0*/  LDG.E.CONSTANT R78, desc[UR8][R2.64+0x24c00] ;  /* 0x024c0008024e7981 */ /* 0x000f68000c1e9900 */
[----:B------:R-:W5:Y:S04]  /*03d0*/  LDG.E.CONSTANT R80, desc[UR8][R2.64+0x31000] ;  /* 0x0310000802507981 */ /* 0x000f68000c1e9900 */
[----:B------:R-:W5:Y:S01]  /*03e0*/  LDG.E.CONSTANT R82, desc[UR8][R2.64+0x3d400] ;  /* 0x03d4000802527981 */ /* 0x000f62000c1e9900 */
[----:B-1----:R-:W-:-:S03]  /*03f0*/  IMAD.WIDE.U32 R4, R75, 0x4, R4 ;  /* 0x000000044b047825 */ /* 0x002fc600078e0004 */
[----:B------:R-:W5:Y:S04]  /*0400*/  LDG.E.CONSTANT R84, desc[UR8][R2.64+0x49800] ;  /* 0x0498000802547981 */ /* 0x000f68000c1e9900 */
[----:B------:R-:W5:Y:S01]  /*0410*/  LDG.E.CONSTANT R86, desc[UR8][R2.64+0x55c00] ;  /* 0x055c000802567981 */ /* 0x000f62000c1e9900 */
[----:B0-----:R-:W-:-:S03]  /*0420*/  ULEA UR6, UR5, UR4, 0x18 ;  /* 0x0000000405067291 */ /* 0x001fc6000f8ec0ff */
[----:B------:R-:W5:Y:S04]  /*0430*/  LDG.E.CONSTANT R88, desc[UR8][R2.64+0x62000] ;  /* 0x0620000802587981 */ /* 0x000f68000c1e9900 */
[----:B------:R-:W5:Y:S04]  /*0440*/  LDG.E.CONSTANT R90, desc[UR8][R2.64+0x6e400] ;  /* 0x06e40008025a7981 */ /* 0x000f68000c1e9900 */
[----:B------:R-:W5:Y:S04]  /*0450*/  LDG.E.CONSTANT R92, desc[UR8][R2.64+0x7a800] ;  /* 0x07a80008025c7981 */ /* 0x000f68000c1e9900 */
[----:B------:R-:W5:Y:S04]  /*0460*/  LDG.E.CONSTANT R94, desc[UR8][R2.64+0x86c00] ;  /* 0x086c0008025e7981 */ /* 0x000f68000c1e9900 */
[----:B------:R-:W5:Y:S04]  /*0470*/  LDG.E.CONSTANT R96, desc[UR8][R2.64+0x93000] ;  /* 0x0930000802607981 */ /* 0x000f68000c1e9900 */
[----:B------:R-:W5:Y:S04]  /*0480*/  LDG.E.CONSTANT R98, desc[UR8][R2.64+0x9f400] ;  /* 0x09f4000802627981 */ /* 0x000f68000c1e9900 */
[----:B------:R-:W5:Y:S04]  /*0490*/  LDG.E.CONSTANT R100, desc[UR8][R2.64+0xab800] ;  /* 0x0ab8000802647981 */ /* 0x000f68000c1e9900 */
[----:B------:R0:W5:Y:S04]  /*04a0*/  LDG.E.CONSTANT R102, desc[UR8][R2.64+0xb7c00] ;  /* 0x0b7c000802667981 */ /* 0x000168000c1e9900 */
[----:B------:R-:W5:Y:S04]  /*04b0*/  LDG.E.CONSTANT R77, desc[UR8][R4.64] ;  /* 0x00000008044d7981 */ /* 0x000f68000c1e9900 */
[----:B------:R-:W5:Y:S04]  /*04c0*/  LDG.E.CONSTANT R79, desc[UR8][R4.64+0x800] ;  /* 0x00080008044f7981 */ /* 0x000f68000c1e9900 */
[----:B------:R-:W5:Y:S04]  /*04d0*/  LDG.E.CONSTANT R81, desc[UR8][R4.64+0x1000] ;  /* 0x0010000804517981 */ /* 0x000f68000c1e9900 */
[----:B------:R-:W5:Y:S01]  /*04e0*/  LDG.E.CONSTANT R83, desc[UR8][R4.64+0x1800] ;  /* 0x0018000804537981 */ /* 0x000f62000c1e9900 */
[----:B------:R-:W-:-:S04]  /*04f0*/  UIADD3 UR4, UPT, UPT, UR4, 0x4000, URZ ;  /* 0x0000400004047890 */ /* 0x000fc8000fffe0ff */
[----:B------:R-:W-:Y:S01]  /*0500*/  ULEA UR4, UR5, UR4, 0x18 ;  /* 0x0000000405047291 */ /* 0x000fe2000f8ec0ff */
[C---:B------:R-:W-:Y:S01]  /*0510*/  LEA R75, R68.reuse, UR6, 0x2 ;  /* 0x00000006444b7c11 */ /* 0x040fe2000f8e10ff */
[----:B------:R-:W-:Y:S04]  /*0520*/  BAR.SYNC.DEFER_BLOCKING 0x0 ;  /* 0x0000000000007b1d */ /* 0x000fe80000010000 */
[----:B------:R-:W-:Y:S02]  /*0530*/  LEA R104, R68, UR4, 0x2 ;  /* 0x0000000444687c11 */ /* 0x000fe4000f8e10ff */
[----:B------:R-:W1:Y:S01]  /*0540*/  S2R R68, SR_TID.X ;  /* 0x0000000000447919 */ /* 0x000e620000002100 */
[----:B0-----:R-:W-:Y:S01]  /*0550*/  LEA R2, R73, UR4, 0x7 ;  /* 0x0000000449027c11 */ /* 0x001fe2000f8e38ff */
[----:B------:R-:W-:-:S04]  /*0560*/  UPLOP3.LUT UP1, UPT, UPT, UPT, UP0, 0x80, 0x8 ;  /* 0x000000000008789c */ /* 0x000fc80003f2f000 */
[----:B------:R-:W-:Y:S01]  /*0570*/  VIADD R2, R2, 0x840 ;  /* 0x0000084002027836 */ /* 0x000fe20000000000 */
[----:B------:R-:W-:Y:S01]  /*0580*/  UMOV UR4, 0x200 ;  /* 0x0000020000047882 */ /* 0x000fe20000000000 */
[----:B-1----:R-:W-:-:S05]  /*0590*/  IMAD.SHL.U32 R3, R68, 0x4, RZ ;  /* 0x0000000444037824 */ /* 0x002fca00078e00ff */
[----:B------:R-:W-:-:S05]  /*05a0*/  LOP3.LUT R3, R3, 0x3c, RZ, 0xc0, !PT ;  /* 0x0000003c03037812 */ /* 0x000fca00078ec0ff */
[----:B------:R-:W-:Y:S01]  /*05b0*/  VIADD R3, R3, UR6 ;  /* 0x0000000603037c36 */ /* 0x000fe20008000000 */
[----:B--2---:R0:W-:Y:S04]  /*05c0*/  STS [R75], R74 ;  /* 0x0000004a4b007388 */ /* 0x0041e80000000800 */
[----:B---3--:R0:W-:Y:S04]  /*05d0*/  STS [R75+0x800], R76 ;  /* 0x0008004c4b007388 */ /* 0x0081e80000000800 */
[----:B----4-:R0:W-:Y:S04]  /*05e0*/  STS [R75+0x400], R72 ;  /* 0x000400484b007388 */ /* 0x0101e80000000800 */
[----:B-----5:R0:W-:Y:S04]  /*05f0*/  STS [R75+0xc00], R78 ;  /* 0x000c004e4b007388 */ /* 0x0201e80000000800 */
[----:B------:R0:W-:Y:S04]  /*0600*/  STS [R75+0x1000], R80 ;  /* 0x001000504b007388 */ /* 0x0001e80000000800 */
        /* <DEDUP_REMOVED lines=11> */
[----:B------:R0:W-:Y:S04]  /*06c0*/  STS [R104], R77 ;  /* 0x0000004d68007388 */ /* 0x0001e80000000800 */
[----:B------:R0:W-:Y:S04]  /*06d0*/  STS [R104+0x400], R79 ;  /* 0x0004004f68007388 */ /* 0x0001e80000000800 */
[----:B------:R0:W-:Y:S04]  /*06e0*/  STS [R104+0x800], R81 ;  /* 0x0008005168007388 */ /* 0x0001e80000000800 */
[----:B------:R0:W-:Y:S01]  /*06f0*/  STS [R104+0xc00], R83 ;  /* 0x000c005368007388 */ /* 0x0001e20000000800 */
[----:B------:R-:W-:Y:S06]  /*0700*/  BAR.SYNC.DEFER_BLOCKING 0x0 ;  /* 0x0000000000007b1d */ /* 0x000fec0000010000 */
.L_x_0:
[----:B------:R-:W-:Y:S04]  /*0710*/  LDS R4, [R3+UR4+-0x200] ;  /* 0xfffe000403047984 */ /* 0x000fe80008000800 */
[----:B0-----:R-:W0:Y:S04]  /*0720*/  LDS R72, [R2+-0x840] ;  /* 0xfff7c00002487984 */ /* 0x001e280000000800 */
[----:B------:R-:W1:Y:S04]  /*0730*/  LDS R5, [R3+UR4] ;  /* 0x0000000403057984 */ /* 0x000e680008000800 */
[----:B------:R-:W2:Y:S04]  /*0740*/  LDS R76, [R3+UR4+-0x1c0] ;  /* 0xfffe4004034c7984 */ /* 0x000ea80008000800 */
[----:B------:R-:W3:Y:S04]  /*0750*/  LDS R75, [R3+UR4+0x40] ;  /* 0x00004004034b7984 */ /* 0x000ee80008000800 */
[----:B------:R-:W4:Y:S04]  /*0760*/  LDS R77, [R3+UR4+-0x180] ;  /* 0xfffe8004034d7984 */ /* 0x000f280008000800 */
[----:B------:R-:W5:Y:S04]  /*0770*/  LDS R79, [R3+UR4+0x80] ;  /* 0x00008004034f7984 */ /* 0x000f680008000800 */
[----:B------:R-:W5:Y:S04]  /*0780*/  LDS R78, [R3+UR4+-0x140] ;  /* 0xfffec004034e7984 */ /* 0x000f680008000800 */
[----:B------:R-:W5:Y:S04]  /*0790*/  LDS R81, [R3+UR4+0xc0] ;  /* 0x0000c00403517984 */ /* 0x000f680008000800 */
[----:B------:R-:W5:Y:S04]  /*07a0*/  LDS R80, [R3+UR4+-0x100] ;  /* 0xffff000403507984 */ /* 0x000f680008000800 */
[----:B------:R-:W5:Y:S04]  /*07b0*/  LDS R83, [R3+UR4+0x100] ;  /* 0x0001000403537984 */ /* 0x000f680008000800 */
[----:B------:R-:W5:Y:S01]  /*07c0*/  LDS R82, [R3+UR4+-0xc0] ;  /* 0xffff400403527984 */ /* 0x000f620008000800 */
[----:B0-----:R-:W-:-:S03]  /*07d0*/  FFMA R69, R4, R72, R69 ;  /* 0x0000004804457223 */ /* 0x001fc60000000045 */
[----:B------:R-:W0:Y:S01]  /*07e0*/  LDS R85, [R3+UR4+0x140] ;  /* 0x0001400403557984 */ /* 0x000e220008000800 */
[----:B-1----:R-:W-:-:S03]  /*07f0*/  FFMA R53, R72, R5, R53 ;  /* 0x0000000548357223 */ /* 0x002fc60000000035 */
[----:B------:R-:W1:Y:S01]  /*0800*/  LDS R84, [R3+UR4+-0x80] ;  /* 0xffff800403547984 */ /* 0x000e620008000800 */
[----:B--2---:R-:W-:-:S03]  /*0810*/  FFMA R67, R72, R76, R67 ;  /* 0x0000004c48437223 */ /* 0x004fc60000000043 */
[----:B------:R-:W2:Y:S01]  /*0820*/  LDS R87, [R3+UR4+0x180] ;  /* 0x0001800403577984 */ /* 0x000ea20008000800 */
[----:B---3--:R-:W-:-:S03]  /*0830*/  FFMA R52, R72, R75, R52 ;  /* 0x0000004b48347223 */ /* 0x008fc60000000034 */
[----:B------:R-:W3:Y:S01]  /*0840*/  LDS R86, [R3+UR4+-0x40] ;  /* 0xffffc00403567984 */ /* 0x000ee20008000800 */
[----:B----4-:R-:W-:-:S03]  /*0850*/  FFMA R66, R72, R77, R66 ;  /* 0x0000004d48427223 */ /* 0x010fc60000000042 */
[----:B------:R-:W4:Y:S01]  /*0860*/  LDS R89, [R3+UR4+0x1c0] ;  /* 0x0001c00403597984 */ /* 0x000f220008000800 */
[C---:B-----5:R-:W-:Y:S01]  /*0870*/  FFMA R51, R72.reuse, R79, R51 ;  /* 0x0000004f48337223 */ /* 0x060fe20000000033 */
[----:B------:R-:W-:Y:S01]  /*0880*/  UIADD3 UR4, UPT, UPT, UR4, 0x400, URZ ;  /* 0x0000040004047890 */ /* 0x000fe2000fffe0ff */
[C---:B------:R-:W-:Y:S01]  /*0890*/  FFMA R65, R72.reuse, R78, R65 ;  /* 0x0000004e48417223 */ /* 0x040fe20000000041 */
[----:B------:R-:W5:Y:S02]  /*08a0*/  LDS R74, [R2+-0x40] ;  /* 0xffffc000024a7984 */ /* 0x000f640000000800 */
[----:B------:R-:W-:Y:S01]  /*08b0*/  UISETP.NE.AND UP0, UPT, UR4, 0x4200, UPT ;  /* 0x000042000400788c */ /* 0x000fe2000bf05270 */
[C---:B------:R-:W-:Y:S01]  /*08c0*/  FFMA R50, R72.reuse, R81, R50 ;  /* 0x0000005148327223 */ /* 0x040fe20000000032 */
[----:B------:R-:W5:Y:S01]  /*08d0*/  LDS R88, [R2+-0x800] ;  /* 0xfff8000002587984 */ /* 0x000f620000000800 */
[C---:B------:R-:W-:Y:S01]  /*08e0*/  FFMA R49, R72.reuse, R80, R49 ;  /* 0x0000005048317223 */ /* 0x040fe20000000031 */
[C---:B------:R-:W-:Y:S01]  /*08f0*/  FFMA R48, R72.reuse, R83, R48 ;  /* 0x0000005348307223 */ /* 0x040fe20000000030 */
[C---:B------:R-:W-:Y:S01]  /*0900*/  FFMA R47, R72.reuse, R82, R47 ;  /* 0x00000052482f7223 */ /* 0x040fe2000000002f */
[C---:B0-----:R-:W-:Y:S01]  /*0910*/  FFMA R46, R72.reuse, R85, R46 ;  /* 0x00000055482e7223 */ /* 0x041fe2000000002e */
[C---:B-1----:R-:W-:Y:S01]  /*0920*/  FFMA R45, R72.reuse, R84, R45 ;  /* 0x00000054482d7223 */ /* 0x042fe2000000002d */
[C---:B--2---:R-:W-:Y:S01]  /*0930*/  FFMA R44, R72.reuse, R87, R44 ;  /* 0x00000057482c7223 */ /* 0x044fe2000000002c */
[C---:B---3--:R-:W-:Y:S01]  /*0940*/  FFMA R43, R72.reuse, R86, R43 ;  /* 0x00000056482b7223 */ /* 0x048fe2000000002b */
[----:B----4-:R-:W-:-:S02]  /*0950*/  FFMA R42, R72, R89, R42 ;  /* 0x00000059482a7223 */ /* 0x010fc4000000002a */
[----:B------:R0:W1:Y:S01]  /*0960*/  LDS R72, [R2] ;  /* 0x0000000002487984 */ /* 0x0000620000000800 */
[-C--:B-----5:R-:W-:Y:S01]  /*0970*/  FFMA R41, R4, R74.reuse, R41 ;  /* 0x0000004a04297223 */ /* 0x0a0fe20000000029 */
[C---:B------:R-:W-:Y:S01]  /*0980*/  FFMA R40, R5.reuse, R74, R40 ;  /* 0x0000004a05287223 */ /* 0x040fe20000000028 */
        /* <DEDUP_REMOVED lines=13> */
[----:B------:R-:W-:Y:S01]  /*0a60*/  FFMA R26, R74, R89, R26 ;  /* 0x000000594a1a7223 */ /* 0x000fe2000000001a */
[-C--:B------:R-:W-:Y:S01]  /*0a70*/  FFMA R25, R4, R88.reuse, R25 ;  /* 0x0000005804197223 */ /* 0x080fe20000000019 */
        /* <DEDUP_REMOVED lines=14> */
[----:B------:R-:W-:Y:S01]  /*0b60*/  FFMA R10, R89, R88, R10 ;  /* 0x00000058590a7223 */ /* 0x000fe2000000000a */
[----:B0-----:R-:W-:-:S02]  /*0b70*/  VIADD R2, R2, 0x4 ;  /* 0x0000000402027836 */ /* 0x001fc40000000000 */
[-C--:B-1----:R-:W-:Y:S01]  /*0b80*/  FFMA R9, R4, R72.reuse, R9 ;  /* 0x0000004804097223 */ /* 0x082fe20000000009 */
        /* <DEDUP_REMOVED lines=15> */
[----:B------:R-:W-:Y:S06]  /*0c80*/  BRA.U UP0, `(.L_x_0) ;  /* 0xfffffff900a07547 */ /* 0x000fec000b83ffff */
[----:B------:R-:W-:Y:S01]  /*0c90*/  IMAD.MOV.U32 R72, RZ, RZ, 0x1 ;  /* 0x00000001ff487424 */ /* 0x000fe200078e00ff */
[----:B------:R-:W-:Y:S01]  /*0ca0*/  UPLOP3.LUT UP0, UPT, UPT, UPT, UPT, 0x40, 0x4 ;  /* 0x000000000004789c */ /* 0x000fe20003f0e870 */
[----:B------:R-:W-:Y:S10]  /*0cb0*/  BRA.U UP1, `(.L_x_1) ;  /* 0xfffffff501787547 */ /* 0x000ff4000b83ffff */
[----:B------:R-:W0:Y:S01]  /*0cc0*/  LDC.64 R2, c[0x0][0x390] ;  /* 0x0000e400ff027b82 */ /* 0x000e220000000a00 */
[----:B------:R-:W-:Y:S01]  /*0cd0*/  IMAD R73, R73, 0x61f0, R68 ;  /* 0x000061f049497824 */ /* 0x000fe200078e0244 */
[----:B------:R-:W-:Y:S02]  /*0ce0*/  FMNMX R5, RZ, R40, !PT ;  /* 0x00000028ff057209 */ /* 0x000fe40007800000 */
[----:B------:R-:W-:Y:S01]  /*0cf0*/  FMNMX R41, RZ, R41, !PT ;  /* 0x00000029ff297209 */ /* 0x000fe20007800000 */
[----:B------:R-:W-:Y:S01]  /*0d00*/  IMAD R70, R70, 0x700, R73 ;  /* 0x0000070046467824 */ /* 0x000fe200078e0249 */
[----:B------:R-:W-:Y:S02]  /*0d10*/  FMNMX R37, RZ, R37, !PT ;  /* 0x00000025ff257209 */ /* 0x000fe40007800000 */
[----:B------:R-:W-:Y:S01]  /*0d20*/  FMNMX R33, RZ, R33, !PT ;  /* 0x00000021ff217209 */ /* 0x000fe20007800000 */
[----:B------:R-:W-:Y:S01]  /*0d30*/  IMAD R71, R71, 0x10, R70 ;  /* 0x0000001047477824 */ /* 0x000fe200078e0246 */
[----:B------:R-:W-:-:S02]  /*0d40*/  FMNMX R31, RZ, R31, !PT ;  /* 0x0000001fff1f7209 */ /* 0x000fc40007800000 */
[----:B------:R-:W-:Y:S02]  /*0d50*/  FMNMX R9, RZ, R9, !PT ;  /* 0x00000009ff097209 */ /* 0x000fe40007800000 */
[----:B------:R-:W-:Y:S02]  /*0d60*/  FMNMX R7, RZ, R7, !PT ;  /* 0x00000007ff077209 */ /* 0x000fe40007800000 */
[----:B------:R-:W-:Y:S02]  /*0d70*/  FMNMX R53, RZ, R53, !PT ;  /* 0x00000035ff357209 */ /* 0x000fe40007800000 */
[----:B------:R-:W-:Y:S02]  /*0d80*/  FMNMX R39, RZ, R39, !PT ;  /* 0x00000027ff277209 */ /* 0x000fe40007800000 */
[----:B------:R-:W-:Y:S02]  /*0d90*/  FMNMX R35, RZ, R35, !PT ;  /* 0x00000023ff237209 */ /* 0x000fe40007800000 */
[----:B------:R-:W-:Y:S01]  /*0da0*/  FMNMX R29, RZ, R29, !PT ;  /* 0x0000001dff1d7209 */ /* 0x000fe20007800000 */
[----:B0-----:R-:W-:Y:S01]  /*0db0*/  IMAD.WIDE.U32 R2, R71, 0x4, R2 ;  /* 0x0000000447027825 */ /* 0x001fe200078e0002 */
[----:B------:R-:W-:-:S02]  /*0dc0*/  FMNMX R27, RZ, R27, !PT ;  /* 0x0000001bff1b7209 */ /* 0x000fc40007800000 */
[----:B------:R-:W-:Y:S02]  /*0dd0*/  FMNMX R25, RZ, R25, !PT ;  /* 0x00000019ff197209 */ /* 0x000fe40007800000 */
[----:B------:R0:W-:Y:S01]  /*0de0*/  STG.E desc[UR8][R2.64+0x188e00], R5 ;  /* 0x188e000502007986 */ /* 0x0001e2000c101908 */
[----:B------:R-:W-:Y:S02]  /*0df0*/  FMNMX R23, RZ, R23, !PT ;  /* 0x00000017ff177209 */ /* 0x000fe40007800000 */
[----:B------:R-:W-:Y:S01]  /*0e00*/  FMNMX R21, RZ, R21, !PT ;  /* 0x00000015ff157209 */ /* 0x000fe20007800000 */
[----:B------:R1:W-:Y:S01]  /*0e10*/  STG.E desc[UR8][R2.64+0x188000], R41 ;  /* 0x1880002902007986 */ /* 0x0003e2000c101908 */
[----:B------:R-:W-:Y:S02]  /*0e20*/  FMNMX R17, RZ, R17, !PT ;  /* 0x00000011ff117209 */ /* 0x000fe40007800000 */
[----:B------:R-:W-:Y:S01]  /*0e30*/  FMNMX R15, RZ, R15, !PT ;  /* 0x0000000fff0f7209 */ /* 0x000fe20007800000 */
[----:B------:R2:W-:Y:S01]  /*0e40*/  STG.E desc[UR8][R2.64+0x188380], R37 ;  /* 0x1883802502007986 */ /* 0x0005e2000c101908 */
[----:B------:R-:W-:-:S02]  /*0e50*/  FMNMX R69, RZ, R69, !PT ;  /* 0x00000045ff457209 */ /* 0x000fc40007800000 */
[----:B------:R-:W-:Y:S01]  /*0e60*/  FMNMX R67, RZ, R67, !PT ;  /* 0x00000043ff437209 */ /* 0x000fe20007800000 */
[----:B------:R3:W-:Y:S01]  /*0e70*/  STG.E desc[UR8][R2.64+0x188700], R33 ;  /* 0x1887002102007986 */ /* 0x0007e2000c101908 */
[----:B0-----:R-:W-:Y:S02]  /*0e80*/  FMNMX R5, RZ, R36, !PT ;  /* 0x00000024ff057209 */ /* 0x001fe40007800000 */
[----:B------:R-:W-:Y:S01]  /*0e90*/  FMNMX R71, RZ, R52, !PT ;  /* 0x00000034ff477209 */ /* 0x000fe20007800000 */
[----:B------:R0:W-:Y:S01]  /*0ea0*/  STG.E desc[UR8][R2.64+0x1888c0], R31 ;  /* 0x1888c01f02007986 */ /* 0x0001e2000c101908 */
[----:B-1----:R-:W-:Y:S02]  /*0eb0*/  FMNMX R41, RZ, R50, !PT ;  /* 0x00000032ff297209 */ /* 0x002fe40007800000 */
[----:B------:R-:W-:Y:S01]  /*0ec0*/  FMNMX R73, RZ, R38, !PT ;  /* 0x00000026ff497209 */ /* 0x000fe20007800000 */
[----:B------:R1:W-:Y:S01]  /*0ed0*/  STG.E desc[UR8][R2.64+0x189180], R5 ;  /* 0x1891800502007986 */ /* 0x0003e2000c101908 */
[----:B--2---:R-:W-:-:S02]  /*0ee0*/  FMNMX R37, RZ, R46, !PT ;  /* 0x0000002eff257209 */ /* 0x004fc40007800000 */
[----:B------:R-:W-:Y:S01]  /*0ef0*/  FMNMX R75, RZ, R66, !PT ;  /* 0x00000042ff4b7209 */ /* 0x000fe20007800000 */
[----:B------:R2:W-:Y:S01]  /*0f00*/  STG.E desc[UR8][R2.64+0x194400], R9 ;  /* 0x1944000902007986 */ /* 0x0005e2000c101908 */
[----:B---3--:R-:W-:Y:S02]  /*0f10*/  FMNMX R33, RZ, R44, !PT ;  /* 0x0000002cff217209 */ /* 0x008fe40007800000 */
[----:B------:R-:W-:Y:S01]  /*0f20*/  FMNMX R51, RZ, R51, !PT ;  /* 0x00000033ff337209 */ /* 0x000fe20007800000 */
[----:B------:R3:W-:Y:S01]  /*0f30*/  STG.E desc[UR8][R2.64+0x1945c0], R7 ;  /* 0x1945c00702007986 */ /* 0x0007e2000c101908 */
[----:B0-----:R-:W-:Y:S02]  /*0f40*/  FMNMX R31, RZ, R26, !PT ;  /* 0x0000001aff1f7209 */ /* 0x001fe40007800000 */
[----:B------:R-:W-:Y:S01]  /*0f50*/  FMNMX R65, RZ, R65, !PT ;  /* 0x00000041ff417209 */ /* 0x000fe20007800000 */
[----:B------:R0:W-:Y:S01]  /*0f60*/  STG.E desc[UR8][R2.64+0xe00], R53 ;  /* 0x000e003502007986 */ /* 0x0001e2000c101908 */
[----:B-1----:R-:W-:-:S02]  /*0f70*/  FMNMX R5, RZ, R32, !PT ;  /* 0x00000020ff057209 */ /* 0x002fc40007800000 */
[----:B------:R-:W-:Y:S01]  /*0f80*/  FMNMX R49, RZ, R49, !PT ;  /* 0x00000031ff317209 */ /* 0x000fe20007800000 */
[----:B------:R1:W-:Y:S01]  /*0f90*/  STG.E desc[UR8][R2.64+0x1881c0], R39 ;  /* 0x1881c02702007986 */ /* 0x0003e2000c101908 */
[----:B--2---:R-:W-:Y:S02]  /*0fa0*/  FMNMX R9, RZ, R58, !PT ;  /* 0x0000003aff097209 */ /* 0x004fe40007800000 */
[----:B------:R-:W-:Y:S01]  /*0fb0*/  FMNMX R47, RZ, R47, !PT ;  /* 0x0000002fff2f7209 */ /* 0x000fe20007800000 */
[----:B------:R2:W-:Y:S01]  /*0fc0*/  STG.E desc[UR8][R2.64+0x189500], R5 ;  /* 0x1895000502007986 */ /* 0x0005e2000c101908 */
[----:B---3--:R-:W-:Y:S02]  /*0fd0*/  FMNMX R7, RZ, R18, !PT ;  /* 0x00000012ff077209 */ /* 0x008fe40007800000 */
[----:B------:R-:W-:Y:S01]  /*0fe0*/  FMNMX R45, RZ, R45, !PT ;  /* 0x0000002dff2d7209 */ /* 0x000fe20007800000 */
[----:B------:R3:W-:Y:S01]  /*0ff0*/  STG.E desc[UR8][R2.64+0x1340], R41 ;  /* 0x0013402902007986 */ /* 0x0007e2000c101908 */
[----:B0-----:R-:W-:-:S02]  /*1000*/  FMNMX R53, RZ, R48, !PT ;  /* 0x00000030ff357209 */ /* 0x001fc40007800000 */
[----:B------:R-:W-:Y:S01]  /*1010*/  FMNMX R43, RZ, R43, !PT ;  /* 0x0000002bff2b7209 */ /* 0x000fe20007800000 */
[----:B------:R0:W-:Y:S01]  /*1020*/  STG.E desc[UR8][R2.64+0x188540], R35 ;  /* 0x1885402302007986 */ /* 0x0001e2000c101908 */
[----:B-1----:R-:W-:Y:S02]  /*1030*/  FMNMX R39, RZ, R34, !PT ;  /* 0x00000022ff277209 */ /* 0x002fe40007800000 */
[----:B------:R-:W-:Y:S01]  /*1040*/  FMNMX R19, RZ, R19, !PT ;  /* 0x00000013ff137209 */ /* 0x000fe20007800000 */
[----:B------:R1:W-:Y:S01]  /*1050*/  STG.E desc[UR8][R2.64+0x16c0], R37 ;  /* 0x0016c02502007986 */ /* 0x0003e2000c101908 */
[----:B--2---:R-:W-:Y:S02]  /*1060*/  FMNMX R5, RZ, R42, !PT ;  /* 0x0000002aff057209 */ /* 0x004fe40007800000 */
[----:B------:R-:W-:Y:S01]  /*1070*/  FMNMX R63, RZ, R63, !PT ;  /* 0x0000003fff3f7209 */ /* 0x000fe20007800000 */
[----:B------:R2:W-:Y:S01]  /*1080*/  STG.E desc[UR8][R2.64+0x1880], R33 ;  /* 0x0018802102007986 */ /* 0x0005e2000c101908 */
[----:B---3--:R-:W-:-:S02]  /*1090*/  FMNMX R41, RZ, R30, !PT ;  /* 0x0000001eff297209 */ /* 0x008fc40007800000 */
        /* <DEDUP_REMOVED lines=17> */
[----:B-1----:R-:W-:-:S03]  /*11b0*/  FMNMX R27, RZ, R0, !PT ;  /* 0x00000000ff1b7209 */ /* 0x002fc60007800000 */
[----:B------:R1:W-:Y:S01]  /*11c0*/  STG.E desc[UR8][R2.64+0xc5c0], R23 ;  /* 0x00c5c01702007986 */ /* 0x0003e2000c101908 */
[----:B--2---:R-:W-:-:S03]  /*11d0*/  FMNMX R31, RZ, R64, !PT ;  /* 0x00000040ff1f7209 */ /* 0x004fc60007800000 */
[----:B------:R2:W-:Y:S01]  /*11e0*/  STG.E desc[UR8][R2.64+0xc780], R21 ;  /* 0x00c7801502007986 */ /* 0x0005e2000c101908 */
[----:B---3--:R-:W-:Y:S02]  /*11f0*/  FMNMX R25, RZ, R20, !PT ;  /* 0x00000014ff197209 */ /* 0x008fe40007800000 */
[----:B0-----:R-:W-:Y:S01]  /*1200*/  FMNMX R5, RZ, R16, !PT ;  /* 0x00000010ff057209 */ /* 0x001fe20007800000 */
[----:B------:R0:W-:Y:S01]  /*1210*/  STG.E desc[UR8][R2.64+0xd740], R7 ;  /* 0x00d7400702007986 */ /* 0x0001e2000c101908 */
[----:B-1----:R-:W-:-:S03]  /*1220*/  FMNMX R23, RZ, R14, !PT ;  /* 0x0000000eff177209 */ /* 0x002fc60007800000 */
[----:B------:R1:W-:Y:S01]  /*1230*/  STG.E desc[UR8][R2.64+0x194940], R9 ;  /* 0x1949400902007986 */ /* 0x0003e2000c101908 */
[----:B--2---:R-:W-:-:S03]  /*1240*/  FMNMX R21, RZ, R62, !PT ;  /* 0x0000003eff157209 */ /* 0x004fc60007800000 */
[----:B------:R2:W-:Y:S04]  /*1250*/  STG.E desc[UR8][R2.64+0xcb00], R17 ;  /* 0x00cb001102007986 */ /* 0x0005e8000c101908 */
[----:B------:R3:W-:Y:S01]  /*1260*/  STG.E desc[UR8][R2.64+0xd900], R5 ;  /* 0x00d9000502007986 */ /* 0x0007e2000c101908 */
[----:B0-----:R-:W-:-:S03]  /*1270*/  FMNMX R7, RZ, R56, !PT ;  /* 0x00000038ff077209 */ /* 0x001fc60007800000 */
[----:B------:R0:W-:Y:S01]  /*1280*/  STG.E desc[UR8][R2.64+0xccc0], R15 ;  /* 0x00ccc00f02007986 */ /* 0x0001e2000c101908 */
[----:B-1----:R-:W-:Y:S02]  /*1290*/  FMNMX R9, RZ, R12, !PT ;  /* 0x0000000cff097209 */ /* 0x002fe40007800000 */
[----:B--2---:R-:W-:Y:S01]  /*12a0*/  FMNMX R17, RZ, R54, !PT ;  /* 0x00000036ff117209 */ /* 0x004fe20007800000 */
[----:B------:R-:W-:Y:S01]  /*12b0*/  STG.E desc[UR8][R2.64], R69 ;  /* 0x0000004502007986 */ /* 0x000fe2000c101908 */
[----:B---3--:R-:W-:-:S03]  /*12c0*/  FMNMX R5, RZ, R60, !PT ;  /* 0x0000003cff057209 */ /* 0x008fc60007800000 */
[----:B------:R-:W-:Y:S01]  /*12d0*/  STG.E desc[UR8][R2.64+0x1c0], R67 ;  /* 0x0001c04302007986 */ /* 0x000fe2000c101908 */
[----:B0-----:R-:W-:-:S03]  /*12e0*/  FMNMX R15, RZ, R10, !PT ;  /* 0x0000000aff0f7209 */ /* 0x001fc60007800000 */
[----:B------:R-:W-:Y:S04]  /*12f0*/  STG.E desc[UR8][R2.64+0xfc0], R71 ;  /* 0x000fc04702007986 */ /* 0x000fe8000c101908 */
        /* <DEDUP_REMOVED lines=32> */
[----:B------:R-:W-:Y:S01]  /*1500*/  STG.E desc[UR8][R2.64+0x195e40], R59 ;  /* 0x195e403b02007986 */ /* 0x000fe2000c101908 */
[----:B------:R-:W-:Y:S05]  /*1510*/  EXIT ;  /* 0x000000000000794d */ /* 0x000fea0003800000 */
.L_x_2:
[----:B------:R-:W-:-:S00]  /*1520*/  BRA `(.L_x_2) ;  /* 0xfffffffc00fc7947 */ /* 0x000fc0000383ffff */
[----:B------:R-:W-:-:S00]  /*1530*/  NOP ;  /* 0x0000000000007918 */ /* 0x000fc00000000000 */
        /* <DEDUP_REMOVED lines=12> */
.L_x_3:


//--------------------- .nv.shared.candidate3     --------------------------
	.section	.nv.shared.candidate3,"aw",@nobits
	.sectionflags	@""
	.align	4
.nv.shared.candidate3:
	.zero		21504


//--------------------- .nv.shared.reserved.0     --------------------------
	.section	.nv.shared.reserved.0,"aw",@nobits
	.weak		__nv_reservedSMEM_offset_0_alias
	.size		__nv_reservedSMEM_offset_0_alias, 0, 64
	.other		__nv_reservedSMEM_offset_0_alias,@"STO_CUDA_RESERVED_SHARED STV_DEFAULT"
__nv_reservedSMEM_offset_0_alias:
	.zero		0
	.zero		64


//--------------------- .nv.constant0.candidate3  --------------------------
	.section	.nv.constant0.candidate3,"a",@progbits
	.sectionflags	@""
	.align	4
.nv.constant0.candidate3:
	.zero		920


//--------------------- SYMBOLS --------------------------

	.type		.nv.reservedSmem.offset0,@object
	.size		.nv.reservedSmem.offset0,0x4
	.type		.nv.reservedSmem.cap,@object
	.size		.nv.reservedSmem.cap,0x4
